//
// Generated by NVIDIA NVVM Compiler
//
// Compiler Build ID: CL-36424714
// Cuda compilation tools, release 13.0, V13.0.88
// Based on NVVM 20.0.0
//

.version 9.0
.target sm_100
.address_size 64

	// .globl	_Z14matrixMulTiledPfPKfS1_i
// _ZZ14matrixMulTiledPfPKfS1_iE2As has been demoted
// _ZZ14matrixMulTiledPfPKfS1_iE2Bs has been demoted

.visible .entry _Z14matrixMulTiledPfPKfS1_i(
	.param .u64 .ptr .align 1 _Z14matrixMulTiledPfPKfS1_i_param_0,
	.param .u64 .ptr .align 1 _Z14matrixMulTiledPfPKfS1_i_param_1,
	.param .u64 .ptr .align 1 _Z14matrixMulTiledPfPKfS1_i_param_2,
	.param .u32 _Z14matrixMulTiledPfPKfS1_i_param_3
)
{
	.reg .pred 	%p<18>;
	.reg .b32 	%r<65>;
	.reg .b32 	%f<181>;
	.reg .b64 	%rd<19>;
	// demoted variable
	.shared .align 4 .b8 _ZZ14matrixMulTiledPfPKfS1_iE2As[1024];
	// demoted variable
	.shared .align 4 .b8 _ZZ14matrixMulTiledPfPKfS1_iE2Bs[1024];
	ld.param.u64 	%rd4, [_Z14matrixMulTiledPfPKfS1_i_param_0];
	ld.param.u64 	%rd5, [_Z14matrixMulTiledPfPKfS1_i_param_1];
	ld.param.u64 	%rd6, [_Z14matrixMulTiledPfPKfS1_i_param_2];
	ld.param.u32 	%r33, [_Z14matrixMulTiledPfPKfS1_i_param_3];
	cvta.to.global.u64 	%rd1, %rd6;
	cvta.to.global.u64 	%rd2, %rd5;
	mov.u32 	%r34, %ctaid.y;
	shl.b32 	%r35, %r34, 4;
	mov.u32 	%r1, %tid.y;
	add.s32 	%r2, %r35, %r1;
	mov.u32 	%r36, %ctaid.x;
	shl.b32 	%r3, %r36, 4;
	mov.u32 	%r4, %tid.x;
	add.s32 	%r5, %r3, %r4;
	setp.lt.s32 	%p1, %r33, 1;
	mov.f32 	%f180, 0f00000000;
	@%p1 bra 	$L__BB0_19;
	add.s32 	%r6, %r33, 15;
	mul.lo.s32 	%r7, %r33, %r2;
	shl.b32 	%r38, %r1, 6;
	mov.u32 	%r39, _ZZ14matrixMulTiledPfPKfS1_iE2As;
	add.s32 	%r8, %r39, %r38;
	shl.b32 	%r40, %r4, 2;
	add.s32 	%r9, %r8, %r40;
	mov.u32 	%r41, _ZZ14matrixMulTiledPfPKfS1_iE2Bs;
	add.s32 	%r11, %r41, %r40;
	add.s32 	%r10, %r11, %r38;
	setp.lt.u32 	%p2, %r33, 17;
	mov.f32 	%f180, 0f00000000;
	mov.b32 	%r64, 0;
	@%p2 bra 	$L__BB0_13;
	shr.u32 	%r42, %r6, 4;
	and.b32  	%r43, %r42, 134217726;
	neg.s32 	%r63, %r43;
	add.s32 	%r44, %r1, 16;
	mad.lo.s32 	%r45, %r33, %r44, %r4;
	add.s32 	%r61, %r45, %r3;
	shl.b32 	%r14, %r33, 5;
	mad.lo.s32 	%r46, %r1, %r33, %r4;
	add.s32 	%r60, %r46, %r3;
	add.s32 	%r58, %r4, %r7;
	mov.f32 	%f180, 0f00000000;
	mov.u32 	%r59, %r4;
	mov.u32 	%r62, %r1;
$L__BB0_3:
	setp.ge.u32 	%p3, %r2, %r33;
	setp.ge.s32 	%p4, %r59, %r33;
	mul.wide.s32 	%rd7, %r58, 4;
	add.s64 	%rd3, %rd2, %rd7;
	mov.f32 	%f172, 0f00000000;
	or.pred  	%p5, %p3, %p4;
	@%p5 bra 	$L__BB0_5;
	ld.global.f32 	%f172, [%rd3];
$L__BB0_5:
	st.shared.f32 	[%r9], %f172;
	mov.f32 	%f173, 0f00000000;
	max.s32 	%r47, %r5, %r62;
	setp.ge.s32 	%p6, %r47, %r33;
	@%p6 bra 	$L__BB0_7;
	mul.wide.s32 	%rd8, %r60, 4;
	add.s64 	%rd9, %rd1, %rd8;
	ld.global.f32 	%f173, [%rd9];
$L__BB0_7:
	st.shared.f32 	[%r10], %f173;
	bar.sync 	0;
	ld.shared.f32 	%f27, [%r8];
	ld.shared.f32 	%f28, [%r11];
	fma.rn.f32 	%f29, %f27, %f28, %f180;
	ld.shared.f32 	%f30, [%r8+4];
	ld.shared.f32 	%f31, [%r11+64];
	fma.rn.f32 	%f32, %f30, %f31, %f29;
	ld.shared.f32 	%f33, [%r8+8];
	ld.shared.f32 	%f34, [%r11+128];
	fma.rn.f32 	%f35, %f33, %f34, %f32;
	ld.shared.f32 	%f36, [%r8+12];
	ld.shared.f32 	%f37, [%r11+192];
	fma.rn.f32 	%f38, %f36, %f37, %f35;
	ld.shared.f32 	%f39, [%r8+16];
	ld.shared.f32 	%f40, [%r11+256];
	fma.rn.f32 	%f41, %f39, %f40, %f38;
	ld.shared.f32 	%f42, [%r8+20];
	ld.shared.f32 	%f43, [%r11+320];
	fma.rn.f32 	%f44, %f42, %f43, %f41;
	ld.shared.f32 	%f45, [%r8+24];
	ld.shared.f32 	%f46, [%r11+384];
	fma.rn.f32 	%f47, %f45, %f46, %f44;
	ld.shared.f32 	%f48, [%r8+28];
	ld.shared.f32 	%f49, [%r11+448];
	fma.rn.f32 	%f50, %f48, %f49, %f47;
	ld.shared.f32 	%f51, [%r8+32];
	ld.shared.f32 	%f52, [%r11+512];
	fma.rn.f32 	%f53, %f51, %f52, %f50;
	ld.shared.f32 	%f54, [%r8+36];
	ld.shared.f32 	%f55, [%r11+576];
	fma.rn.f32 	%f56, %f54, %f55, %f53;
	ld.shared.f32 	%f57, [%r8+40];
	ld.shared.f32 	%f58, [%r11+640];
	fma.rn.f32 	%f59, %f57, %f58, %f56;
	ld.shared.f32 	%f60, [%r8+44];
	ld.shared.f32 	%f61, [%r11+704];
	fma.rn.f32 	%f62, %f60, %f61, %f59;
	ld.shared.f32 	%f63, [%r8+48];
	ld.shared.f32 	%f64, [%r11+768];
	fma.rn.f32 	%f65, %f63, %f64, %f62;
	ld.shared.f32 	%f66, [%r8+52];
	ld.shared.f32 	%f67, [%r11+832];
	fma.rn.f32 	%f68, %f66, %f67, %f65;
	ld.shared.f32 	%f69, [%r8+56];
	ld.shared.f32 	%f70, [%r11+896];
	fma.rn.f32 	%f71, %f69, %f70, %f68;
	ld.shared.f32 	%f72, [%r8+60];
	ld.shared.f32 	%f73, [%r11+960];
	fma.rn.f32 	%f6, %f72, %f73, %f71;
	bar.sync 	0;
	add.s32 	%r48, %r59, 16;
	setp.ge.s32 	%p8, %r48, %r33;
	mov.f32 	%f174, 0f00000000;
	or.pred  	%p9, %p3, %p8;
	@%p9 bra 	$L__BB0_9;
	ld.global.f32 	%f174, [%rd3+64];
$L__BB0_9:
	st.shared.f32 	[%r9], %f174;
	add.s32 	%r49, %r62, 16;
	mov.f32 	%f175, 0f00000000;
	max.s32 	%r50, %r5, %r49;
	setp.ge.s32 	%p10, %r50, %r33;
	@%p10 bra 	$L__BB0_11;
	mul.wide.s32 	%rd10, %r61, 4;
	add.s64 	%rd11, %rd1, %rd10;
	ld.global.f32 	%f175, [%rd11];
$L__BB0_11:
	st.shared.f32 	[%r10], %f175;
	bar.sync 	0;
	ld.shared.f32 	%f75, [%r8];
	ld.shared.f32 	%f76, [%r11];
	fma.rn.f32 	%f77, %f75, %f76, %f6;
	ld.shared.f32 	%f78, [%r8+4];
	ld.shared.f32 	%f79, [%r11+64];
	fma.rn.f32 	%f80, %f78, %f79, %f77;
	ld.shared.f32 	%f81, [%r8+8];
	ld.shared.f32 	%f82, [%r11+128];
	fma.rn.f32 	%f83, %f81, %f82, %f80;
	ld.shared.f32 	%f84, [%r8+12];
	ld.shared.f32 	%f85, [%r11+192];
	fma.rn.f32 	%f86, %f84, %f85, %f83;
	ld.shared.f32 	%f87, [%r8+16];
	ld.shared.f32 	%f88, [%r11+256];
	fma.rn.f32 	%f89, %f87, %f88, %f86;
	ld.shared.f32 	%f90, [%r8+20];
	ld.shared.f32 	%f91, [%r11+320];
	fma.rn.f32 	%f92, %f90, %f91, %f89;
	ld.shared.f32 	%f93, [%r8+24];
	ld.shared.f32 	%f94, [%r11+384];
	fma.rn.f32 	%f95, %f93, %f94, %f92;
	ld.shared.f32 	%f96, [%r8+28];
	ld.shared.f32 	%f97, [%r11+448];
	fma.rn.f32 	%f98, %f96, %f97, %f95;
	ld.shared.f32 	%f99, [%r8+32];
	ld.shared.f32 	%f100, [%r11+512];
	fma.rn.f32 	%f101, %f99, %f100, %f98;
	ld.shared.f32 	%f102, [%r8+36];
	ld.shared.f32 	%f103, [%r11+576];
	fma.rn.f32 	%f104, %f102, %f103, %f101;
	ld.shared.f32 	%f105, [%r8+40];
	ld.shared.f32 	%f106, [%r11+640];
	fma.rn.f32 	%f107, %f105, %f106, %f104;
	ld.shared.f32 	%f108, [%r8+44];
	ld.shared.f32 	%f109, [%r11+704];
	fma.rn.f32 	%f110, %f108, %f109, %f107;
	ld.shared.f32 	%f111, [%r8+48];
	ld.shared.f32 	%f112, [%r11+768];
	fma.rn.f32 	%f113, %f111, %f112, %f110;
	ld.shared.f32 	%f114, [%r8+52];
	ld.shared.f32 	%f115, [%r11+832];
	fma.rn.f32 	%f116, %f114, %f115, %f113;
	ld.shared.f32 	%f117, [%r8+56];
	ld.shared.f32 	%f118, [%r11+896];
	fma.rn.f32 	%f119, %f117, %f118, %f116;
	ld.shared.f32 	%f120, [%r8+60];
	ld.shared.f32 	%f121, [%r11+960];
	fma.rn.f32 	%f180, %f120, %f121, %f119;
	bar.sync 	0;
	add.s32 	%r63, %r63, 2;
	add.s32 	%r62, %r62, 32;
	add.s32 	%r61, %r61, %r14;
	add.s32 	%r60, %r60, %r14;
	add.s32 	%r59, %r59, 32;
	add.s32 	%r58, %r58, 32;
	setp.ne.s32 	%p11, %r63, 0;
	@%p11 bra 	$L__BB0_3;
	and.b32  	%r64, %r6, 2147483616;
$L__BB0_13:
	and.b32  	%r51, %r6, 16;
	setp.eq.s32 	%p12, %r51, 0;
	@%p12 bra 	$L__BB0_19;
	setp.ge.u32 	%p13, %r2, %r33;
	add.s32 	%r52, %r64, %r4;
	add.s32 	%r32, %r64, %r1;
	setp.ge.s32 	%p14, %r52, %r33;
	mov.f32 	%f178, 0f00000000;
	or.pred  	%p15, %p13, %p14;
	@%p15 bra 	$L__BB0_16;
	add.s32 	%r53, %r52, %r7;
	mul.wide.s32 	%rd12, %r53, 4;
	add.s64 	%rd13, %rd2, %rd12;
	ld.global.f32 	%f178, [%rd13];
$L__BB0_16:
	st.shared.f32 	[%r9], %f178;
	mov.f32 	%f179, 0f00000000;
	max.s32 	%r54, %r5, %r32;
	setp.ge.s32 	%p16, %r54, %r33;
	@%p16 bra 	$L__BB0_18;
	mad.lo.s32 	%r55, %r32, %r33, %r5;
	mul.wide.s32 	%rd14, %r55, 4;
	add.s64 	%rd15, %rd1, %rd14;
	ld.global.f32 	%f179, [%rd15];
$L__BB0_18:
	st.shared.f32 	[%r10], %f179;
	bar.sync 	0;
	ld.shared.f32 	%f124, [%r8];
	ld.shared.f32 	%f125, [%r11];
	fma.rn.f32 	%f126, %f124, %f125, %f180;
	ld.shared.f32 	%f127, [%r8+4];
	ld.shared.f32 	%f128, [%r11+64];
	fma.rn.f32 	%f129, %f127, %f128, %f126;
	ld.shared.f32 	%f130, [%r8+8];
	ld.shared.f32 	%f131, [%r11+128];
	fma.rn.f32 	%f132, %f130, %f131, %f129;
	ld.shared.f32 	%f133, [%r8+12];
	ld.shared.f32 	%f134, [%r11+192];
	fma.rn.f32 	%f135, %f133, %f134, %f132;
	ld.shared.f32 	%f136, [%r8+16];
	ld.shared.f32 	%f137, [%r11+256];
	fma.rn.f32 	%f138, %f136, %f137, %f135;
	ld.shared.f32 	%f139, [%r8+20];
	ld.shared.f32 	%f140, [%r11+320];
	fma.rn.f32 	%f141, %f139, %f140, %f138;
	ld.shared.f32 	%f142, [%r8+24];
	ld.shared.f32 	%f143, [%r11+384];
	fma.rn.f32 	%f144, %f142, %f143, %f141;
	ld.shared.f32 	%f145, [%r8+28];
	ld.shared.f32 	%f146, [%r11+448];
	fma.rn.f32 	%f147, %f145, %f146, %f144;
	ld.shared.f32 	%f148, [%r8+32];
	ld.shared.f32 	%f149, [%r11+512];
	fma.rn.f32 	%f150, %f148, %f149, %f147;
	ld.shared.f32 	%f151, [%r8+36];
	ld.shared.f32 	%f152, [%r11+576];
	fma.rn.f32 	%f153, %f151, %f152, %f150;
	ld.shared.f32 	%f154, [%r8+40];
	ld.shared.f32 	%f155, [%r11+640];
	fma.rn.f32 	%f156, %f154, %f155, %f153;
	ld.shared.f32 	%f157, [%r8+44];
	ld.shared.f32 	%f158, [%r11+704];
	fma.rn.f32 	%f159, %f157, %f158, %f156;
	ld.shared.f32 	%f160, [%r8+48];
	ld.shared.f32 	%f161, [%r11+768];
	fma.rn.f32 	%f162, %f160, %f161, %f159;
	ld.shared.f32 	%f163, [%r8+52];
	ld.shared.f32 	%f164, [%r11+832];
	fma.rn.f32 	%f165, %f163, %f164, %f162;
	ld.shared.f32 	%f166, [%r8+56];
	ld.shared.f32 	%f167, [%r11+896];
	fma.rn.f32 	%f168, %f166, %f167, %f165;
	ld.shared.f32 	%f169, [%r8+60];
	ld.shared.f32 	%f170, [%r11+960];
	fma.rn.f32 	%f180, %f169, %f170, %f168;
	bar.sync 	0;
$L__BB0_19:
	max.s32 	%r56, %r2, %r5;
	setp.ge.s32 	%p17, %r56, %r33;
	@%p17 bra 	$L__BB0_21;
	mad.lo.s32 	%r57, %r33, %r2, %r5;
	cvta.to.global.u64 	%rd16, %rd4;
	mul.wide.s32 	%rd17, %r57, 4;
	add.s64 	%rd18, %rd16, %rd17;
	st.global.f32 	[%rd18], %f180;
$L__BB0_21:
	ret;

}


// ===== COMPILED SASS (sm_100) =====

	.target	sm_100

	.elftype	@"ET_EXEC"


//--------------------- .note.nv.tkinfo           --------------------------
	.section	.note.nv.tkinfo,"",@"SHT_NOTE"
	.sectionflags	@"SHF_NOTE_NV_TKINFO"
	.tkinfo
        /*0018*/ 	.word	0x00000002
        /*0030*/ 	.string	""
        /*0030*/ 	.string	"ptxas"
        /*0030*/ 	.string	"Cuda compilation tools, release 13.0, V13.0.88"
        /*0030*/ 	.string	"Build cuda_13.0.r13.0/compiler.36424714_0"
        /*0030*/ 	.string	"-arch sm_100 -m 64 "



//--------------------- .note.nv.cuinfo           --------------------------
	.section	.note.nv.cuinfo,"",@"SHT_NOTE"
	.sectionflags	@"SHF_NOTE_NV_CUINFO"
        /*0018*/ 	.short	0x0002
        /*001a*/ 	.short	0x0064
        /*001c*/ 	.short	0x0082
	.zero		2


//--------------------- .nv.info                  --------------------------
	.section	.nv.info,"",@"SHT_CUDA_INFO"
	.align	4


	//----- nvinfo : EIATTR_REGCOUNT
	.align		4
        /*0000*/ 	.byte	0x04, 0x2f
        /*0002*/ 	.short	(.L_1 - .L_0)
	.align		4
.L_0:
        /*0004*/ 	.word	index@(_Z14matrixMulTiledPfPKfS1_i)
        /*0008*/ 	.word	0x00000020


	//----- nvinfo : EIATTR_FRAME_SIZE
	.align		4
.L_1:
        /*000c*/ 	.byte	0x04, 0x11
        /*000e*/ 	.short	(.L_3 - .L_2)
	.align		4
.L_2:
        /*0010*/ 	.word	index@(_Z14matrixMulTiledPfPKfS1_i)
        /*0014*/ 	.word	0x00000000


	//----- nvinfo : EIATTR_MIN_STACK_SIZE
	.align		4
.L_3:
        /*0018*/ 	.byte	0x04, 0x12
        /*001a*/ 	.short	(.L_5 - .L_4)
	.align		4
.L_4:
        /*001c*/ 	.word	index@(_Z14matrixMulTiledPfPKfS1_i)
        /*0020*/ 	.word	0x00000000
.L_5:


//--------------------- .nv.compat                --------------------------
	.section	.nv.compat,"",@"SHT_CUDA_COMPAT_INFO"
	.align	4
        /*0000*/ 	.byte	0x02, 0x09, 0x00, 0x00, 0x02, 0x02, 0x01, 0x00, 0x02, 0x05, 0x05, 0x00, 0x03, 0x07, 0x01, 0x01
        /*0010*/ 	.byte	0x02, 0x03, 0x00, 0x00, 0x02, 0x06, 0x01, 0x00, 0x04, 0x0b, 0x08, 0x00, 0x09, 0x00, 0x00, 0x00
        /*0020*/ 	.byte	0x00, 0x00, 0x00, 0x00


//--------------------- .nv.info._Z14matrixMulTiledPfPKfS1_i --------------------------
	.section	.nv.info._Z14matrixMulTiledPfPKfS1_i,"",@"SHT_CUDA_INFO"
	.sectionflags	@""
	.align	4


	//----- nvinfo : EIATTR_CUDA_API_VERSION
	.align		4
        /*0000*/ 	.byte	0x04, 0x37
        /*0002*/ 	.short	(.L_7 - .L_6)
.L_6:
        /*0004*/ 	.word	0x00000082


	//----- nvinfo : EIATTR_KPARAM_INFO
	.align		4
.L_7:
        /*0008*/ 	.byte	0x04, 0x17
        /*000a*/ 	.short	(.L_9 - .L_8)
.L_8:
        /*000c*/ 	.word	0x00000000
        /*0010*/ 	.short	0x0003
        /*0012*/ 	.short	0x0018
        /*0014*/ 	.byte	0x00, 0xf0, 0x11, 0x00


	//----- nvinfo : EIATTR_KPARAM_INFO
	.align		4
.L_9:
        /*0018*/ 	.byte	0x04, 0x17
        /*001a*/ 	.short	(.L_11 - .L_10)
.L_10:
        /*001c*/ 	.word	0x00000000
        /*0020*/ 	.short	0x0002
        /*0022*/ 	.short	0x0010
        /*0024*/ 	.byte	0x00, 0xf5, 0x21, 0x00


	//----- nvinfo : EIATTR_KPARAM_INFO
	.align		4
.L_11:
        /*0028*/ 	.byte	0x04, 0x17
        /*002a*/ 	.short	(.L_13 - .L_12)
.L_12:
        /*002c*/ 	.word	0x00000000
        /*0030*/ 	.short	0x0001
        /*0032*/ 	.short	0x0008
        /*0034*/ 	.byte	0x00, 0xf5, 0x21, 0x00


	//----- nvinfo : EIATTR_KPARAM_INFO
	.align		4
.L_13:
        /*0038*/ 	.byte	0x04, 0x17
        /*003a*/ 	.short	(.L_15 - .L_14)
.L_14:
        /*003c*/ 	.word	0x00000000
        /*0040*/ 	.short	0x0000
        /*0042*/ 	.short	0x0000
        /*0044*/ 	.byte	0x00, 0xf5, 0x21, 0x00


	//----- nvinfo : EIATTR_SPARSE_MMA_MASK
	.align		4
.L_15:
        /*0048*/ 	.byte	0x03, 0x50
        /*004a*/ 	.short	0x0000


	//----- nvinfo : EIATTR_MAXREG_COUNT
	.align		4
        /*004c*/ 	.byte	0x03, 0x1b
        /*004e*/ 	.short	0x00ff


	//----- nvinfo : EIATTR_NUM_BARRIERS
	.align		4
        /*0050*/ 	.byte	0x02, 0x4c
        /*0052*/ 	.byte	0x01
	.zero		1


	//----- nvinfo : EIATTR_MERCURY_ISA_VERSION
	.align		4
        /*0054*/ 	.byte	0x03, 0x5f
        /*0056*/ 	.short	0x0101


	//----- nvinfo : EIATTR_VRC_CTA_INIT_COUNT
	.align		4
        /*0058*/ 	.byte	0x02, 0x4a
	.zero		1
	.zero		1


	//----- nvinfo : EIATTR_EXIT_INSTR_OFFSETS
	.align		4
        /*005c*/ 	.byte	0x04, 0x1c
        /*005e*/ 	.short	(.L_17 - .L_16)


	//   ....[0]....
.L_16:
        /*0060*/ 	.word	0x00000d30


	//   ....[1]....
        /*0064*/ 	.word	0x00000d80


	//----- nvinfo : EIATTR_CBANK_PARAM_SIZE
	.align		4
.L_17:
        /*0068*/ 	.byte	0x03, 0x19
        /*006a*/ 	.short	0x001c


	//----- nvinfo : EIATTR_PARAM_CBANK
	.align		4
        /*006c*/ 	.byte	0x04, 0x0a
        /*006e*/ 	.short	(.L_19 - .L_18)
	.align		4
.L_18:
        /*0070*/ 	.word	index@(.nv.constant0._Z14matrixMulTiledPfPKfS1_i)
        /*0074*/ 	.short	0x0380
        /*0076*/ 	.short	0x001c


	//----- nvinfo : EIATTR_SW_WAR
	.align		4
.L_19:
        /*0078*/ 	.byte	0x04, 0x36
        /*007a*/ 	.short	(.L_21 - .L_20)
.L_20:
        /*007c*/ 	.word	0x00000008
.L_21:


//--------------------- .nv.callgraph             --------------------------
	.section	.nv.callgraph,"",@"SHT_CUDA_CALLGRAPH"
	.align	4
	.sectionentsize	8
	.align		4
        /*0000*/ 	.word	0x00000000
	.align		4
        /*0004*/ 	.word	0xffffffff
	.align		4
        /*0008*/ 	.word	0x00000000
	.align		4
        /*000c*/ 	.word	0xfffffffe
	.align		4
        /*0010*/ 	.word	0x00000000
	.align		4
        /*0014*/ 	.word	0xfffffffd
	.align		4
        /*0018*/ 	.word	0x00000000
	.align		4
        /*001c*/ 	.word	0xfffffffc


//--------------------- .text._Z14matrixMulTiledPfPKfS1_i --------------------------
	.section	.text._Z14matrixMulTiledPfPKfS1_i,"ax",@progbits
	.align	128
        .global         _Z14matrixMulTiledPfPKfS1_i
        .type           _Z14matrixMulTiledPfPKfS1_i,@function
        .size           _Z14matrixMulTiledPfPKfS1_i,(.L_x_4 - _Z14matrixMulTiledPfPKfS1_i)
        .other          _Z14matrixMulTiledPfPKfS1_i,@"STO_CUDA_ENTRY STV_DEFAULT"
_Z14matrixMulTiledPfPKfS1_i:
.text._Z14matrixMulTiledPfPKfS1_i:
[----:B------:R-:W-:Y:S01]  /*0000*/  LDC R1, c[0x0][0x37c] ;  /* 0x0000df00ff017b82 */ /* 0x000fe20000000800 */
[----:B------:R-:W0:Y:S01]  /*0010*/  LDCU UR4, c[0x0][0x398] ;  /* 0x00007300ff0477ac */ /* 0x000e220008000800 */
[----:B------:R-:W1:Y:S01]  /*0020*/  S2R R2, SR_CTAID.Y ;  /* 0x0000000000027919 */ /* 0x000e620000002600 */
[----:B------:R-:W-:Y:S01]  /*0030*/  HFMA2 R7, -RZ, RZ, 0, 0 ;  /* 0x00000000ff077431 */ /* 0x000fe200000001ff */
[----:B------:R-:W2:Y:S01]  /*0040*/  LDCU.64 UR8, c[0x0][0x358] ;  /* 0x00006b00ff0877ac */ /* 0x000ea20008000a00 */
[----:B------:R-:W1:Y:S01]  /*0050*/  S2R R15, SR_TID.Y ;  /* 0x00000000000f7919 */ /* 0x000e620000002200 */
[----:B------:R-:W3:Y:S01]  /*0060*/  S2R R6, SR_CTAID.X ;  /* 0x0000000000067919 */ /* 0x000ee20000002500 */
[----:B------:R-:W3:Y:S01]  /*0070*/  S2R R13, SR_TID.X ;  /* 0x00000000000d7919 */ /* 0x000ee20000002100 */
[----:B0-----:R-:W-:-:S04]  /*0080*/  MOV R0, UR4 ;  /* 0x0000000400007c02 */ /* 0x001fc80008000f00 */
[----:B------:R-:W-:Y:S02]  /*0090*/  ISETP.GE.AND P0, PT, R0, 0x1, PT ;  /* 0x000000010000780c */ /* 0x000fe40003f06270 */
[----:B-1----:R-:W-:Y:S02]  /*00a0*/  LEA R3, R2, R15, 0x4 ;  /* 0x0000000f02037211 */ /* 0x002fe400078e20ff */
[----:B---3--:R-:W-:-:S09]  /*00b0*/  LEA R2, R6, R13, 0x4 ;  /* 0x0000000d06027211 */ /* 0x008fd200078e20ff */
[----:B--2---:R-:W-:Y:S05]  /*00c0*/  @!P0 BRA `(.L_x_0) ;  /* 0x0000000c00108947 */ /* 0x004fea0003800000 */
[----:B------:R-:W0:Y:S01]  /*00d0*/  S2UR UR6, SR_CgaCtaId ;  /* 0x00000000000679c3 */ /* 0x000e220000008800 */
[----:B------:R-:W-:Y:S01]  /*00e0*/  UMOV UR4, 0x400 ;  /* 0x0000040000047882 */ /* 0x000fe20000000000 */
[C---:B------:R-:W-:Y:S01]  /*00f0*/  ISETP.GE.U32.AND P0, PT, R0.reuse, 0x11, PT ;  /* 0x000000110000780c */ /* 0x040fe20003f06070 */
[----:B------:R-:W-:Y:S01]  /*0100*/  UIADD3 UR5, UPT, UPT, UR4, 0x400, URZ ;  /* 0x0000040004057890 */ /* 0x000fe2000fffe0ff */
[----:B------:R-:W-:Y:S02]  /*0110*/  IADD3 R22, PT, PT, R0, 0xf, RZ ;  /* 0x0000000f00167810 */ /* 0x000fe40007ffe0ff */
[----:B------:R-:W-:Y:S02]  /*0120*/  MOV R7, RZ ;  /* 0x000000ff00077202 */ /* 0x000fe40000000f00 */
[----:B------:R-:W-:Y:S01]  /*0130*/  MOV R4, RZ ;  /* 0x000000ff00047202 */ /* 0x000fe20000000f00 */
[----:B0-----:R-:W-:Y:S02]  /*0140*/  ULEA UR4, UR6, UR4, 0x18 ;  /* 0x0000000406047291 */ /* 0x001fe4000f8ec0ff */
[----:B------:R-:W-:-:S04]  /*0150*/  ULEA UR5, UR6, UR5, 0x18 ;  /* 0x0000000506057291 */ /* 0x000fc8000f8ec0ff */
[----:B------:R-:W-:Y:S02]  /*0160*/  LEA R17, R15, UR4, 0x6 ;  /* 0x000000040f117c11 */ /* 0x000fe4000f8e30ff */
[C---:B------:R-:W-:Y:S02]  /*0170*/  LEA R16, R13.reuse, UR5, 0x2 ;  /* 0x000000050d107c11 */ /* 0x040fe4000f8e10ff */
[----:B------:R-:W-:Y:S02]  /*0180*/  LEA R20, R13, R17, 0x2 ;  /* 0x000000110d147211 */ /* 0x000fe400078e10ff */
[----:B------:R-:W-:Y:S01]  /*0190*/  LEA R18, R15, R16, 0x6 ;  /* 0x000000100f127211 */ /* 0x000fe200078e30ff */
[----:B------:R-:W-:Y:S06]  /*01a0*/  @!P0 BRA `(.L_x_1) ;  /* 0x0000000400f08947 */ /* 0x000fec0003800000 */
[C---:B------:R-:W-:Y:S01]  /*01b0*/  IADD3 R4, PT, PT, R15.reuse, 0x10, RZ ;  /* 0x000000100f047810 */ /* 0x040fe20007ffe0ff */
[-CC-:B------:R-:W-:Y:S01]  /*01c0*/  IMAD R23, R15, R0.reuse, R13.reuse ;  /* 0x000000000f177224 */ /* 0x180fe200078e020d */
[CC--:B------:R-:W-:Y:S01]  /*01d0*/  ISETP.GE.U32.AND P0, PT, R3.reuse, R0.reuse, PT ;  /* 0x000000000300720c */ /* 0x0c0fe20003f06070 */
[-CC-:B------:R-:W-:Y:S01]  /*01e0*/  IMAD R12, R3, R0.reuse, R13.reuse ;  /* 0x00000000030c7224 */ /* 0x180fe200078e020d */
[----:B------:R-:W-:Y:S01]  /*01f0*/  MOV R7, RZ ;  /* 0x000000ff00077202 */ /* 0x000fe20000000f00 */
[----:B------:R-:W-:Y:S01]  /*0200*/  IMAD R25, R4, R0, R13 ;  /* 0x0000000004197224 */ /* 0x000fe200078e020d */
[----:B------:R-:W-:Y:S02]  /*0210*/  SHF.R.U32.HI R4, RZ, 0x4, R22 ;  /* 0x00000004ff047819 */ /* 0x000fe40000011616 */
[----:B------:R-:W-:Y:S02]  /*0220*/  LEA R23, R6, R23, 0x4 ;  /* 0x0000001706177211 */ /* 0x000fe400078e20ff */
[----:B------:R-:W-:-:S02]  /*0230*/  LOP3.LUT R4, R4, 0x7fffffe, RZ, 0xc0, !PT ;  /* 0x07fffffe04047812 */ /* 0x000fc400078ec0ff */
[----:B------:R-:W-:Y:S02]  /*0240*/  LEA R25, R6, R25, 0x4 ;  /* 0x0000001906197211 */ /* 0x000fe400078e20ff */
[----:B------:R-:W-:Y:S02]  /*0250*/  MOV R21, R13 ;  /* 0x0000000d00157202 */ /* 0x000fe40000000f00 */
[----:B------:R-:W-:Y:S02]  /*0260*/  MOV R19, R15 ;  /* 0x0000000f00137202 */ /* 0x000fe40000000f00 */
[----:B------:R-:W-:-:S07]  /*0270*/  IADD3 R14, PT, PT, -R4, RZ, RZ ;  /* 0x000000ff040e7210 */ /* 0x000fce0007ffe1ff */
.L_x_2:
[----:B------:R-:W0:Y:S01]  /*0280*/  LDC R0, c[0x0][0x398] ;  /* 0x0000e600ff007b82 */ /* 0x000e220000000800 */
[----:B------:R-:W-:Y:S01]  /*0290*/  VIMNMX R5, PT, PT, R2, R19, !PT ;  /* 0x0000001302057248 */ /* 0x000fe20007fe0100 */
[----:B------:R-:W-:Y:S01]  /*02a0*/  HFMA2 R24, -RZ, RZ, 0, 0 ;  /* 0x00000000ff187431 */ /* 0x000fe200000001ff */
[----:B------:R-:W-:-:S05]  /*02b0*/  MOV R6, RZ ;  /* 0x000000ff00067202 */ /* 0x000fca0000000f00 */
[----:B------:R-:W1:Y:S01]  /*02c0*/  LDC.64 R26, c[0x0][0x388] ;  /* 0x0000e200ff1a7b82 */ /* 0x000e620000000a00 */
[-C--:B0-----:R-:W-:Y:S02]  /*02d0*/  ISETP.GE.AND P2, PT, R5, R0.reuse, PT ;  /* 0x000000000500720c */ /* 0x081fe40003f46270 */
[----:B------:R-:W-:Y:S01]  /*02e0*/  ISETP.GE.OR P1, PT, R21, R0, P0 ;  /* 0x000000001500720c */ /* 0x000fe20000726670 */
[----:B-1----:R-:W-:-:S10]  /*02f0*/  IMAD.WIDE R26, R12, 0x4, R26 ;  /* 0x000000040c1a7825 */ /* 0x002fd400078e021a */
[----:B------:R-:W0:Y:S02]  /*0300*/  @!P2 LDC.64 R4, c[0x0][0x390] ;  /* 0x0000e400ff04ab82 */ /* 0x000e240000000a00 */
[----:B------:R-:W2:Y:S01]  /*0310*/  @!P1 LDG.E R6, desc[UR8][R26.64] ;  /* 0x000000081a069981 */ /* 0x000ea2000c1e1900 */
[----:B0-----:R-:W-:-:S05]  /*0320*/  @!P2 IMAD.WIDE R4, R23, 0x4, R4 ;  /* 0x000000041704a825 */ /* 0x001fca00078e0204 */
[----:B------:R-:W3:Y:S04]  /*0330*/  @!P2 LDG.E R24, desc[UR8][R4.64] ;  /* 0x000000080418a981 */ /* 0x000ee8000c1e1900 */
[----:B--2---:R-:W-:Y:S04]  /*0340*/  STS [R20], R6 ;  /* 0x0000000614007388 */ /* 0x004fe80000000800 */
[----:B---3--:R-:W-:Y:S01]  /*0350*/  STS [R18], R24 ;  /* 0x0000001812007388 */ /* 0x008fe20000000800 */
[----:B------:R-:W-:Y:S06]  /*0360*/  BAR.SYNC.DEFER_BLOCKING 0x0 ;  /* 0x0000000000007b1d */ /* 0x000fec0000010000 */
[----:B------:R-:W-:Y:S04]  /*0370*/  LDS R28, [R16] ;  /* 0x00000000101c7984 */ /* 0x000fe80000000800 */
[----:B------:R-:W0:Y:S04]  /*0380*/  LDS.128 R8, [R17] ;  /* 0x0000000011087984 */ /* 0x000e280000000c00 */
[----:B------:R-:W1:Y:S04]  /*0390*/  LDS R5, [R16+0x40] ;  /* 0x0000400010057984 */ /* 0x000e680000000800 */
[----:B------:R-:W2:Y:S04]  /*03a0*/  LDS R29, [R16+0x80] ;  /* 0x00008000101d7984 */ /* 0x000ea80000000800 */
[----:B------:R-:W-:Y:S01]  /*03b0*/  LDS R24, [R16+0x340] ;  /* 0x0003400010187984 */ /* 0x000fe20000000800 */
[----:B0-----:R-:W-:-:S03]  /*03c0*/  FFMA R28, R8, R28, R7 ;  /* 0x0000001c081c7223 */ /* 0x001fc60000000007 */
[----:B------:R-:W0:Y:S01]  /*03d0*/  LDS R8, [R16+0xc0] ;  /* 0x0000c00010087984 */ /* 0x000e220000000800 */
[----:B-1----:R-:W-:-:S03]  /*03e0*/  FFMA R28, R5, R9, R28 ;  /* 0x00000009051c7223 */ /* 0x002fc6000000001c */
[----:B------:R-:W-:Y:S04]  /*03f0*/  LDS R9, [R16+0x100] ;  /* 0x0001000010097984 */ /* 0x000fe80000000800 */
[----:B------:R-:W1:Y:S01]  /*0400*/  LDS.128 R4, [R17+0x10] ;  /* 0x0000100011047984 */ /* 0x000e620000000c00 */
[----:B--2---:R-:W-:-:S03]  /*0410*/  FFMA R29, R29, R10, R28 ;  /* 0x0000000a1d1d7223 */ /* 0x004fc6000000001c */
[----:B------:R-:W2:Y:S01]  /*0420*/  LDS R10, [R16+0x140] ;  /* 0x00014000100a7984 */ /* 0x000ea20000000800 */
[----:B0-----:R-:W-:-:S03]  /*0430*/  FFMA R29, R8, R11, R29 ;  /* 0x0000000b081d7223 */ /* 0x001fc6000000001d */
[----:B------:R-:W0:Y:S01]  /*0440*/  LDS R11, [R16+0x180] ;  /* 0x00018000100b7984 */ /* 0x000e220000000800 */
[----:B-1----:R-:W-:-:S03]  /*0450*/  FFMA R8, R4, R9, R29 ;  /* 0x0000000904087223 */ /* 0x002fc6000000001d */
[----:B------:R-:W1:Y:S01]  /*0460*/  LDS R4, [R16+0x1c0] ;  /* 0x0001c00010047984 */ /* 0x000e620000000800 */
[----:B--2---:R-:W-:-:S03]  /*0470*/  FFMA R8, R10, R5, R8 ;  /* 0x000000050a087223 */ /* 0x004fc60000000008 */
[----:B------:R-:W-:Y:S01]  /*0480*/  LDS R5, [R16+0x200] ;  /* 0x0002000010057984 */ /* 0x000fe20000000800 */
[----:B0-----:R-:W-:-:S03]  /*0490*/  FFMA R29, R11, R6, R8 ;  /* 0x000000060b1d7223 */ /* 0x001fc60000000008 */
[----:B------:R-:W0:Y:S04]  /*04a0*/  LDS.128 R8, [R17+0x20] ;  /* 0x0000200011087984 */ /* 0x000e280000000c00 */
[----:B------:R-:W2:Y:S01]  /*04b0*/  LDS R6, [R16+0x240] ;  /* 0x0002400010067984 */ /* 0x000ea20000000800 */
[----:B-1----:R-:W-:-:S03]  /*04c0*/  FFMA R29, R4, R7, R29 ;  /* 0x00000007041d7223 */ /* 0x002fc6000000001d */
[----:B------:R-:W1:Y:S01]  /*04d0*/  LDS R7, [R16+0x280] ;  /* 0x0002800010077984 */ /* 0x000e620000000800 */
[----:B0-----:R-:W-:-:S03]  /*04e0*/  FFMA R4, R8, R5, R29 ;  /* 0x0000000508047223 */ /* 0x001fc6000000001d */
[----:B------:R-:W0:Y:S01]  /*04f0*/  LDS R8, [R16+0x2c0] ;  /* 0x0002c00010087984 */ /* 0x000e220000000800 */
[----:B--2---:R-:W-:-:S03]  /*0500*/  FFMA R4, R6, R9, R4 ;  /* 0x0000000906047223 */ /* 0x004fc60000000004 */
[----:B------:R-:W-:Y:S01]  /*0510*/  LDS R9, [R16+0x300] ;  /* 0x0003000010097984 */ /* 0x000fe20000000800 */
[----:B-1----:R-:W-:-:S03]  /*0520*/  FFMA R29, R7, R10, R4 ;  /* 0x0000000a071d7223 */ /* 0x002fc60000000004 */
[----:B------:R-:W1:Y:S01]  /*0530*/  LDS.128 R4, [R17+0x30] ;  /* 0x0000300011047984 */ /* 0x000e620000000c00 */
[----:B0-----:R-:W-:-:S04]  /*0540*/  FFMA R11, R8, R11, R29 ;  /* 0x0000000b080b7223 */ /* 0x001fc8000000001d */
[----:B-1----:R-:W-:Y:S02]  /*0550*/  FFMA R10, R4, R9, R11 ;  /* 0x00000009040a7223 */ /* 0x002fe4000000000b */
[----:B------:R-:W0:Y:S04]  /*0560*/  LDS R11, [R16+0x380] ;  /* 0x00038000100b7984 */ /* 0x000e280000000800 */
[----:B------:R-:W1:Y:S01]  /*0570*/  LDS R4, [R16+0x3c0] ;  /* 0x0003c00010047984 */ /* 0x000e620000000800 */
[----:B------:R-:W-:Y:S01]  /*0580*/  IADD3 R29, PT, PT, R21, 0x10, RZ ;  /* 0x00000010151d7810 */ /* 0x000fe20007ffe0ff */
[----:B------:R-:W-:Y:S03]  /*0590*/  BAR.SYNC.DEFER_BLOCKING 0x0 ;  /* 0x0000000000007b1d */ /* 0x000fe60000010000 */
[----:B------:R-:W-:Y:S01]  /*05a0*/  ISETP.GE.OR P1, PT, R29, R0, P0 ;  /* 0x000000001d00720c */ /* 0x000fe20000726670 */
[----:B------:R-:W-:-:S12]  /*05b0*/  HFMA2 R29, -RZ, RZ, 0, 0 ;  /* 0x00000000ff1d7431 */ /* 0x000fd800000001ff */
[----:B------:R-:W2:Y:S01]  /*05c0*/  @!P1 LDG.E R29, desc[UR8][R26.64+0x40] ;  /* 0x000040081a1d9981 */ /* 0x000ea2000c1e1900 */
[----:B------:R-:W-:-:S04]  /*05d0*/  VIADDMNMX R9, R19, 0x10, R2, !PT ;  /* 0x0000001013097846 */ /* 0x000fc80007800102 */
[----:B------:R-:W-:-:S13]  /*05e0*/  ISETP.GE.AND P1, PT, R9, R0, PT ;  /* 0x000000000900720c */ /* 0x000fda0003f26270 */
[----:B------:R-:W3:Y:S01]  /*05f0*/  @!P1 LDC.64 R8, c[0x0][0x390] ;  /* 0x0000e400ff089b82 */ /* 0x000ee20000000a00 */
[----:B--2---:R3:W-:Y:S02]  /*0600*/  STS [R20], R29 ;  /* 0x0000001d14007388 */ /* 0x0047e40000000800 */
[----:B---3--:R-:W-:Y:S01]  /*0610*/  @!P1 IMAD.WIDE R28, R25, 0x4, R8 ;  /* 0x00000004191c9825 */ /* 0x008fe200078e0208 */
[----:B------:R-:W-:-:S06]  /*0620*/  MOV R9, RZ ;  /* 0x000000ff00097202 */ /* 0x000fcc0000000f00 */
[----:B------:R-:W2:Y:S01]  /*0630*/  @!P1 LDG.E R9, desc[UR8][R28.64] ;  /* 0x000000081c099981 */ /* 0x000ea2000c1e1900 */
[----:B------:R-:W-:-:S04]  /*0640*/  FFMA R10, R24, R5, R10 ;  /* 0x00000005180a7223 */ /* 0x000fc8000000000a */
[----:B0-----:R-:W-:-:S04]  /*0650*/  FFMA R6, R11, R6, R10 ;  /* 0x000000060b067223 */ /* 0x001fc8000000000a */
[----:B-1----:R-:W-:Y:S01]  /*0660*/  FFMA R7, R4, R7, R6 ;  /* 0x0000000704077223 */ /* 0x002fe20000000006 */
[----:B------:R-:W-:-:S04]  /*0670*/  IADD3 R14, PT, PT, R14, 0x2, RZ ;  /* 0x000000020e0e7810 */ /* 0x000fc80007ffe0ff */
[----:B------:R-:W-:Y:S02]  /*0680*/  ISETP.NE.AND P1, PT, R14, RZ, PT ;  /* 0x000000ff0e00720c */ /* 0x000fe40003f25270 */
[----:B------:R-:W-:Y:S02]  /*0690*/  IADD3 R19, PT, PT, R19, 0x20, RZ ;  /* 0x0000002013137810 */ /* 0x000fe40007ffe0ff */
[----:B------:R-:W-:Y:S02]  /*06a0*/  IADD3 R21, PT, PT, R21, 0x20, RZ ;  /* 0x0000002015157810 */ /* 0x000fe40007ffe0ff */
[----:B------:R-:W-:Y:S02]  /*06b0*/  IADD3 R12, PT, PT, R12, 0x20, RZ ;  /* 0x000000200c0c7810 */ /* 0x000fe40007ffe0ff */
[C---:B------:R-:W-:Y:S02]  /*06c0*/  LEA R23, R0.reuse, R23, 0x5 ;  /* 0x0000001700177211 */ /* 0x040fe400078e28ff */
[----:B------:R-:W-:Y:S01]  /*06d0*/  LEA R25, R0, R25, 0x5 ;  /* 0x0000001900197211 */ /* 0x000fe200078e28ff */
[----:B--2---:R-:W-:Y:S01]  /*06e0*/  STS [R18], R9 ;  /* 0x0000000912007388 */ /* 0x004fe20000000800 */
[----:B------:R-:W-:Y:S06]  /*06f0*/  BAR.SYNC.DEFER_BLOCKING 0x0 ;  /* 0x0000000000007b1d */ /* 0x000fec0000010000 */
[----:B------:R-:W-:Y:S04]  /*0700*/  LDS R5, [R16] ;  /* 0x0000000010057984 */ /* 0x000fe80000000800 */
[----:B------:R-:W0:Y:S04]  /*0710*/  LDS.128 R8, [R17] ;  /* 0x0000000011087984 */ /* 0x000e280000000c00 */
[----:B------:R-:W1:Y:S04]  /*0720*/  LDS R26, [R16+0x40] ;  /* 0x00004000101a7984 */ /* 0x000e680000000800 */
[----:B------:R-:W2:Y:S04]  /*0730*/  LDS R27, [R16+0x80] ;  /* 0x00008000101b7984 */ /* 0x000ea80000000800 */
[----:B------:R-:W3:Y:S01]  /*0740*/  LDS R24, [R16+0xc0] ;  /* 0x0000c00010187984 */ /* 0x000ee20000000800 */
[----:B0-----:R-:W-:-:S03]  /*0750*/  FFMA R8, R8, R5, R7 ;  /* 0x0000000508087223 */ /* 0x001fc60000000007 */
[----:B------:R-:W-:Y:S01]  /*0760*/  LDS.128 R4, [R17+0x10] ;  /* 0x0000100011047984 */ /* 0x000fe20000000c00 */
[----:B-1----:R-:W-:-:S03]  /*0770*/  FFMA R8, R26, R9, R8 ;  /* 0x000000091a087223 */ /* 0x002fc60000000008 */
[----:B------:R-:W0:Y:S01]  /*0780*/  LDS R9, [R16+0x100] ;  /* 0x0001000010097984 */ /* 0x000e220000000800 */
[----:B--2---:R-:W-:-:S03]  /*0790*/  FFMA R29, R27, R10, R8 ;  /* 0x0000000a1b1d7223 */ /* 0x004fc60000000008 */
[----:B------:R-:W1:Y:S04]  /*07a0*/  LDS R8, [R16+0x140] ;  /* 0x0001400010087984 */ /* 0x000e680000000800 */
[----:B------:R-:W2:Y:S01]  /*07b0*/  LDS R27, [R16+0x180] ;  /* 0x00018000101b7984 */ /* 0x000ea20000000800 */
[----:B---3--:R-:W-:-:S03]  /*07c0*/  FFMA R11, R24, R11, R29 ;  /* 0x0000000b180b7223 */ /* 0x008fc6000000001d */
[----:B------:R-:W3:Y:S04]  /*07d0*/  LDS R24, [R16+0x1c0] ;  /* 0x0001c00010187984 */ /* 0x000ee80000000800 */
[----:B------:R-:W-:Y:S01]  /*07e0*/  LDS R29, [R16+0x240] ;  /* 0x00024000101d7984 */ /* 0x000fe20000000800 */
[----:B0-----:R-:W-:-:S04]  /*07f0*/  FFMA R4, R4, R9, R11 ;  /* 0x0000000904047223 */ /* 0x001fc8000000000b */
[----:B-1----:R-:W-:Y:S02]  /*0800*/  FFMA R4, R8, R5, R4 ;  /* 0x0000000508047223 */ /* 0x002fe40000000004 */
[----:B------:R-:W-:Y:S04]  /*0810*/  LDS R5, [R16+0x200] ;  /* 0x0002000010057984 */ /* 0x000fe80000000800 */
[----:B------:R-:W0:Y:S01]  /*0820*/  LDS.128 R8, [R17+0x20] ;  /* 0x0000200011087984 */ /* 0x000e220000000c00 */
[----:B--2---:R-:W-:-:S04]  /*0830*/  FFMA R27, R27, R6, R4 ;  /* 0x000000061b1b7223 */ /* 0x004fc80000000004 */
[----:B---3--:R-:W-:Y:S02]  /*0840*/  FFMA R7, R24, R7, R27 ;  /* 0x0000000718077223 */ /* 0x008fe4000000001b */
[----:B------:R-:W1:Y:S04]  /*0850*/  LDS R27, [R16+0x280] ;  /* 0x00028000101b7984 */ /* 0x000e680000000800 */
[----:B------:R-:W2:Y:S01]  /*0860*/  LDS R24, [R16+0x2c0] ;  /* 0x0002c00010187984 */ /* 0x000ea20000000800 */
[----:B0-----:R-:W-:-:S03]  /*0870*/  FFMA R8, R8, R5, R7 ;  /* 0x0000000508087223 */ /* 0x001fc60000000007 */
[----:B------:R-:W-:Y:S01]  /*0880*/  LDS.128 R4, [R17+0x30] ;  /* 0x0000300011047984 */ /* 0x000fe20000000c00 */
[----:B------:R-:W-:-:S03]  /*0890*/  FFMA R8, R29, R9, R8 ;  /* 0x000000091d087223 */ /* 0x000fc60000000008 */
[----:B------:R-:W0:Y:S01]  /*08a0*/  LDS R9, [R16+0x300] ;  /* 0x0003000010097984 */ /* 0x000e220000000800 */
[----:B-1----:R-:W-:-:S03]  /*08b0*/  FFMA R27, R27, R10, R8 ;  /* 0x0000000a1b1b7223 */ /* 0x002fc60000000008 */
[----:B------:R-:W1:Y:S04]  /*08c0*/  LDS R29, [R16+0x340] ;  /* 0x00034000101d7984 */ /* 0x000e680000000800 */
[----:B------:R-:W3:Y:S01]  /*08d0*/  LDS R8, [R16+0x380] ;  /* 0x0003800010087984 */ /* 0x000ee20000000800 */
[----:B--2---:R-:W-:-:S03]  /*08e0*/  FFMA R11, R24, R11, R27 ;  /* 0x0000000b180b7223 */ /* 0x004fc6000000001b */
[----:B------:R-:W2:Y:S01]  /*08f0*/  LDS R27, [R16+0x3c0] ;  /* 0x0003c000101b7984 */ /* 0x000ea20000000800 */
[----:B0-----:R-:W-:-:S04]  /*0900*/  FFMA R4, R4, R9, R11 ;  /* 0x0000000904047223 */ /* 0x001fc8000000000b */
[----:B-1----:R-:W-:-:S04]  /*0910*/  FFMA R5, R29, R5, R4 ;  /* 0x000000051d057223 */ /* 0x002fc80000000004 */
[----:B---3--:R-:W-:-:S04]  /*0920*/  FFMA R6, R8, R6, R5 ;  /* 0x0000000608067223 */ /* 0x008fc80000000005 */
[----:B--2---:R-:W-:Y:S01]  /*0930*/  FFMA R7, R27, R7, R6 ;  /* 0x000000071b077223 */ /* 0x004fe20000000006 */
[----:B------:R-:W-:Y:S06]  /*0940*/  BAR.SYNC.DEFER_BLOCKING 0x0 ;  /* 0x0000000000007b1d */ /* 0x000fec0000010000 */
[----:B------:R-:W-:Y:S05]  /*0950*/  @P1 BRA `(.L_x_2) ;  /* 0xfffffff800481947 */ /* 0x000fea000383ffff */
[----:B------:R-:W-:-:S07]  /*0960*/  LOP3.LUT R4, R22, 0x7fffffe0, RZ, 0xc0, !PT ;  /* 0x7fffffe016047812 */ /* 0x000fce00078ec0ff */
.L_x_1:
[----:B------:R-:W-:-:S13]  /*0970*/  LOP3.LUT P0, RZ, R22, 0x10, RZ, 0xc0, !PT ;  /* 0x0000001016ff7812 */ /* 0x000fda000780c0ff */
[----:B------:R-:W-:Y:S05]  /*0980*/  @!P0 BRA `(.L_x_0) ;  /* 0x0000000000e08947 */ /* 0x000fea0003800000 */
[-C--:B------:R-:W-:Y:S01]  /*0990*/  IADD3 R11, PT, PT, R13, R4.reuse, RZ ;  /* 0x000000040d0b7210 */ /* 0x080fe20007ffe0ff */
[----:B------:R-:W-:Y:S01]  /*09a0*/  HFMA2 R21, -RZ, RZ, 0, 0 ;  /* 0x00000000ff157431 */ /* 0x000fe200000001ff */
[----:B------:R-:W-:Y:S02]  /*09b0*/  IADD3 R13, PT, PT, R15, R4, RZ ;  /* 0x000000040f0d7210 */ /* 0x000fe40007ffe0ff */
[-C--:B------:R-:W-:Y:S02]  /*09c0*/  ISETP.GE.AND P0, PT, R11, R0.reuse, PT ;  /* 0x000000000b00720c */ /* 0x080fe40003f06270 */
[----:B------:R-:W-:Y:S02]  /*09d0*/  VIMNMX R5, PT, PT, R2, R13, !PT ;  /* 0x0000000d02057248 */ /* 0x000fe40007fe0100 */
[-C--:B------:R-:W-:Y:S02]  /*09e0*/  ISETP.GE.U32.OR P0, PT, R3, R0.reuse, P0 ;  /* 0x000000000300720c */ /* 0x080fe40000706470 */
[----:B------:R-:W-:-:S02]  /*09f0*/  ISETP.GE.AND P1, PT, R5, R0, PT ;  /* 0x000000000500720c */ /* 0x000fc40003f26270 */
[----:B------:R-:W-:-:S09]  /*0a00*/  MOV R23, RZ ;  /* 0x000000ff00177202 */ /* 0x000fd20000000f00 */
[----:B------:R-:W0:Y:S01]  /*0a10*/  @!P0 LDC.64 R8, c[0x0][0x388] ;  /* 0x0000e200ff088b82 */ /* 0x000e220000000a00 */
[-C--:B------:R-:W-:Y:S02]  /*0a20*/  @!P0 IMAD R11, R3, R0.reuse, R11 ;  /* 0x00000000030b8224 */ /* 0x080fe400078e020b */
[----:B------:R-:W-:-:S05]  /*0a30*/  @!P1 IMAD R13, R13, R0, R2 ;  /* 0x000000000d0d9224 */ /* 0x000fca00078e0202 */
[----:B------:R-:W1:Y:S01]  /*0a40*/  @!P1 LDC.64 R4, c[0x0][0x390] ;  /* 0x0000e400ff049b82 */ /* 0x000e620000000a00 */
[----:B0-----:R-:W-:-:S05]  /*0a50*/  @!P0 IMAD.WIDE R8, R11, 0x4, R8 ;  /* 0x000000040b088825 */ /* 0x001fca00078e0208 */
[----:B------:R-:W2:Y:S01]  /*0a60*/  @!P0 LDG.E R21, desc[UR8][R8.64] ;  /* 0x0000000808158981 */ /* 0x000ea2000c1e1900 */
[----:B-1----:R-:W-:-:S05]  /*0a70*/  @!P1 IMAD.WIDE R4, R13, 0x4, R4 ;  /* 0x000000040d049825 */ /* 0x002fca00078e0204 */
        /* <DEDUP_REMOVED lines=8> */
[----:B------:R-:W3:Y:S04]  /*0b00*/  LDS R26, [R16+0xc0] ;  /* 0x0000c000101a7984 */ /* 0x000ee80000000800 */
[----:B------:R-:W-:Y:S04]  /*0b10*/  LDS R19, [R16+0x100] ;  /* 0x0001000010137984 */ /* 0x000fe80000000800 */
[----:B------:R-:W4:Y:S04]  /*0b20*/  LDS.128 R8, [R17+0x10] ;  /* 0x0000100011087984 */ /* 0x000f280000000c00 */
[----:B------:R-:W5:Y:S04]  /*0b30*/  LDS R22, [R16+0x140] ;  /* 0x0001400010167984 */ /* 0x000f680000000800 */
[----:B------:R-:W5:Y:S04]  /*0b40*/  LDS R21, [R16+0x180] ;  /* 0x0001800010157984 */ /* 0x000f680000000800 */
[----:B------:R-:W5:Y:S04]  /*0b50*/  LDS R18, [R16+0x1c0] ;  /* 0x0001c00010127984 */ /* 0x000f680000000800 */
[----:B------:R-:W-:Y:S01]  /*0b60*/  LDS R23, [R16+0x200] ;  /* 0x0002000010177984 */ /* 0x000fe20000000800 */
[----:B0-----:R-:W-:-:S03]  /*0b70*/  FFMA R12, R12, R6, R7 ;  /* 0x000000060c0c7223 */ /* 0x001fc60000000007 */
[----:B------:R-:W-:Y:S04]  /*0b80*/  LDS R20, [R16+0x240] ;  /* 0x0002400010147984 */ /* 0x000fe80000000800 */
[----:B------:R-:W0:Y:S01]  /*0b90*/  LDS.128 R4, [R17+0x20] ;  /* 0x0000200011047984 */ /* 0x000e220000000c00 */
[----:B-1----:R-:W-:-:S03]  /*0ba0*/  FFMA R12, R25, R13, R12 ;  /* 0x0000000d190c7223 */ /* 0x002fc6000000000c */
[----:B------:R-:W1:Y:S01]  /*0bb0*/  LDS R25, [R16+0x280] ;  /* 0x0002800010197984 */ /* 0x000e620000000800 */
[----:B--2---:R-:W-:-:S03]  /*0bc0*/  FFMA R27, R27, R14, R12 ;  /* 0x0000000e1b1b7223 */ /* 0x004fc6000000000c */
[----:B------:R-:W2:Y:S01]  /*0bd0*/  LDS R24, [R16+0x2c0] ;  /* 0x0002c00010187984 */ /* 0x000ea20000000800 */
[----:B---3--:R-:W-:-:S03]  /*0be0*/  FFMA R29, R26, R15, R27 ;  /* 0x0000000f1a1d7223 */ /* 0x008fc6000000001b */
[----:B------:R-:W-:Y:S04]  /*0bf0*/  LDS R27, [R16+0x300] ;  /* 0x00030000101b7984 */ /* 0x000fe80000000800 */
[----:B------:R-:W3:Y:S01]  /*0c00*/  LDS.128 R12, [R17+0x30] ;  /* 0x00003000110c7984 */ /* 0x000ee20000000c00 */
[----:B----4-:R-:W-:-:S03]  /*0c10*/  FFMA R19, R8, R19, R29 ;  /* 0x0000001308137223 */ /* 0x010fc6000000001d */
[----:B------:R-:W4:Y:S01]  /*0c20*/  LDS R8, [R16+0x340] ;  /* 0x0003400010087984 */ /* 0x000f220000000800 */
[----:B-----5:R-:W-:-:S03]  /*0c30*/  FFMA R26, R22, R9, R19 ;  /* 0x00000009161a7223 */ /* 0x020fc60000000013 */
[----:B------:R-:W5:Y:S04]  /*0c40*/  LDS R9, [R16+0x380] ;  /* 0x0003800010097984 */ /* 0x000f680000000800 */
[----:B------:R-:W5:Y:S01]  /*0c50*/  LDS R22, [R16+0x3c0] ;  /* 0x0003c00010167984 */ /* 0x000f620000000800 */
[----:B------:R-:W-:-:S04]  /*0c60*/  FFMA R21, R21, R10, R26 ;  /* 0x0000000a15157223 */ /* 0x000fc8000000001a */
[----:B------:R-:W-:-:S04]  /*0c70*/  FFMA R11, R18, R11, R21 ;  /* 0x0000000b120b7223 */ /* 0x000fc80000000015 */
[----:B0-----:R-:W-:-:S04]  /*0c80*/  FFMA R11, R4, R23, R11 ;  /* 0x00000017040b7223 */ /* 0x001fc8000000000b */
[----:B------:R-:W-:-:S04]  /*0c90*/  FFMA R20, R20, R5, R11 ;  /* 0x0000000514147223 */ /* 0x000fc8000000000b */
[----:B-1----:R-:W-:-:S04]  /*0ca0*/  FFMA R25, R25, R6, R20 ;  /* 0x0000000619197223 */ /* 0x002fc80000000014 */
[----:B--2---:R-:W-:-:S04]  /*0cb0*/  FFMA R7, R24, R7, R25 ;  /* 0x0000000718077223 */ /* 0x004fc80000000019 */
[----:B---3--:R-:W-:-:S04]  /*0cc0*/  FFMA R7, R12, R27, R7 ;  /* 0x0000001b0c077223 */ /* 0x008fc80000000007 */
[----:B----4-:R-:W-:-:S04]  /*0cd0*/  FFMA R8, R8, R13, R7 ;  /* 0x0000000d08087223 */ /* 0x010fc80000000007 */
[----:B-----5:R-:W-:-:S04]  /*0ce0*/  FFMA R9, R9, R14, R8 ;  /* 0x0000000e09097223 */ /* 0x020fc80000000008 */
[----:B------:R-:W-:Y:S01]  /*0cf0*/  FFMA R7, R22, R15, R9 ;  /* 0x0000000f16077223 */ /* 0x000fe20000000009 */
[----:B------:R-:W-:Y:S06]  /*0d00*/  BAR.SYNC.DEFER_BLOCKING 0x0 ;  /* 0x0000000000007b1d */ /* 0x000fec0000010000 */
.L_x_0:
[----:B------:R-:W-:-:S04]  /*0d10*/  VIMNMX R5, PT, PT, R3, R2, !PT ;  /* 0x0000000203057248 */ /* 0x000fc80007fe0100 */
[----:B------:R-:W-:-:S13]  /*0d20*/  ISETP.GE.AND P0, PT, R5, R0, PT ;  /* 0x000000000500720c */ /* 0x000fda0003f06270 */
[----:B------:R-:W-:Y:S05]  /*0d30*/  @P0 EXIT ;  /* 0x000000000000094d */ /* 0x000fea0003800000 */
[----:B------:R-:W0:Y:S01]  /*0d40*/  LDC.64 R4, c[0x0][0x380] ;  /* 0x0000e000ff047b82 */ /* 0x000e220000000a00 */
[----:B------:R-:W-:-:S04]  /*0d50*/  IMAD R3, R3, R0, R2 ;  /* 0x0000000003037224 */ /* 0x000fc800078e0202 */
[----:B0-----:R-:W-:-:S05]  /*0d60*/  IMAD.WIDE R2, R3, 0x4, R4 ;  /* 0x0000000403027825 */ /* 0x001fca00078e0204 */
[----:B------:R-:W-:Y:S01]  /*0d70*/  STG.E desc[UR8][R2.64], R7 ;  /* 0x0000000702007986 */ /* 0x000fe2000c101908 */
[----:B------:R-:W-:Y:S05]  /*0d80*/  EXIT ;  /* 0x000000000000794d */ /* 0x000fea0003800000 */
.L_x_3:
[----:B------:R-:W-:-:S00]  /*0d90*/  BRA `(.L_x_3) ;  /* 0xfffffffc00fc7947 */ /* 0x000fc0000383ffff */
[----:B------:R-:W-:-:S00]  /*0da0*/  NOP ;  /* 0x0000000000007918 */ /* 0x000fc00000000000 */
        /* <DEDUP_REMOVED lines=13> */
.L_x_4:


//--------------------- .nv.shared._Z14matrixMulTiledPfPKfS1_i --------------------------
	.section	.nv.shared._Z14matrixMulTiledPfPKfS1_i,"aw",@nobits
	.sectionflags	@""
	.align	4
.nv.shared._Z14matrixMulTiledPfPKfS1_i:
	.zero		3072


//--------------------- .nv.shared.reserved.0     --------------------------
	.section	.nv.shared.reserved.0,"aw",@nobits
	.weak		__nv_reservedSMEM_offset_0_alias
	.size		__nv_reservedSMEM_offset_0_alias, 0, 64
	.other		__nv_reservedSMEM_offset_0_alias,@"STO_CUDA_RESERVED_SHARED STV_DEFAULT"
__nv_reservedSMEM_offset_0_alias:
	.zero		0
	.zero		64


//--------------------- .nv.constant0._Z14matrixMulTiledPfPKfS1_i --------------------------
	.section	.nv.constant0._Z14matrixMulTiledPfPKfS1_i,"a",@progbits
	.sectionflags	@""
	.align	4
.nv.constant0._Z14matrixMulTiledPfPKfS1_i:
	.zero		924


//--------------------- SYMBOLS --------------------------

	.type		.nv.reservedSmem.offset0,@object
	.size		.nv.reservedSmem.offset0,0x4
	.type		.nv.reservedSmem.cap,@object
	.size		.nv.reservedSmem.cap,0x4
